//
// Generated by NVIDIA NVVM Compiler
//
// Compiler Build ID: CL-36424714
// Cuda compilation tools, release 13.0, V13.0.88
// Based on NVVM 20.0.0
//

.version 9.0
.target sm_100
.address_size 64

	// .globl	_Z9PrintTestv
.extern .func  (.param .b32 func_retval0) vprintf
(
	.param .b64 vprintf_param_0,
	.param .b64 vprintf_param_1
)
;
.global .align 1 .b8 $str[23] = {84, 104, 114, 101, 97, 100, 32, 37, 51, 100, 44, 32, 32, 37, 100, 44, 37, 100, 44, 37, 100, 10};

.visible .entry _Z9PrintTestv()
{
	.local .align 16 .b8 	__local_depot0[16];
	.reg .b64 	%SP;
	.reg .b64 	%SPL;
	.reg .b32 	%r<7>;
	.reg .b64 	%rd<5>;

	mov.u64 	%SPL, __local_depot0;
	cvta.local.u64 	%SP, %SPL;
	add.u64 	%rd1, %SP, 0;
	add.u64 	%rd2, %SPL, 0;
	mov.u32 	%r1, %tid.x;
	mov.u32 	%r2, %ctaid.x;
	mov.u32 	%r3, %ctaid.y;
	mov.u32 	%r4, %ctaid.z;
	st.local.v4.u32 	[%rd2], {%r1, %r2, %r3, %r4};
	mov.u64 	%rd3, $str;
	cvta.global.u64 	%rd4, %rd3;
	{ // callseq 0, 0
	.param .b64 param0;
	st.param.b64 	[param0], %rd4;
	.param .b64 param1;
	st.param.b64 	[param1], %rd1;
	.param .b32 retval0;
	call.uni (retval0), 
	vprintf, 
	(
	param0, 
	param1
	);
	ld.param.b32 	%r5, [retval0];
	} // callseq 0
	ret;

}


// ===== COMPILED SASS (sm_100) =====

	.target	sm_100

	.elftype	@"ET_EXEC"


//--------------------- .note.nv.tkinfo           --------------------------
	.section	.note.nv.tkinfo,"",@"SHT_NOTE"
	.sectionflags	@"SHF_NOTE_NV_TKINFO"
	.tkinfo
        /*0018*/ 	.word	0x00000002
        /*0030*/ 	.string	""
        /*0030*/ 	.string	"ptxas"
        /*0030*/ 	.string	"Cuda compilation tools, release 13.0, V13.0.88"
        /*0030*/ 	.string	"Build cuda_13.0.r13.0/compiler.36424714_0"
        /*0030*/ 	.string	"-arch sm_100 -m 64 "



//--------------------- .note.nv.cuinfo           --------------------------
	.section	.note.nv.cuinfo,"",@"SHT_NOTE"
	.sectionflags	@"SHF_NOTE_NV_CUINFO"
        /*0018*/ 	.short	0x0002
        /*001a*/ 	.short	0x0064
        /*001c*/ 	.short	0x0082
	.zero		2


//--------------------- .nv.info                  --------------------------
	.section	.nv.info,"",@"SHT_CUDA_INFO"
	.align	4


	//----- nvinfo : EIATTR_REGCOUNT
	.align		4
        /*0000*/ 	.byte	0x04, 0x2f
        /*0002*/ 	.short	(.L_2 - .L_1)
	.align		4
.L_1:
        /*0004*/ 	.word	index@(_Z9PrintTestv)
        /*0008*/ 	.word	0x00000018


	//----- nvinfo : EIATTR_FRAME_SIZE
	.align		4
.L_2:
        /*000c*/ 	.byte	0x04, 0x11
        /*000e*/ 	.short	(.L_4 - .L_3)
	.align		4
.L_3:
        /*0010*/ 	.word	index@(_Z9PrintTestv)
        /*0014*/ 	.word	0x00000010


	//----- nvinfo : EIATTR_MIN_STACK_SIZE
	.align		4
.L_4:
        /*0018*/ 	.byte	0x04, 0x12
        /*001a*/ 	.short	(.L_6 - .L_5)
	.align		4
.L_5:
        /*001c*/ 	.word	index@(_Z9PrintTestv)
        /*0020*/ 	.word	0x00000010
.L_6:


//--------------------- .nv.compat                --------------------------
	.section	.nv.compat,"",@"SHT_CUDA_COMPAT_INFO"
	.align	4
        /*0000*/ 	.byte	0x02, 0x09, 0x00, 0x00, 0x02, 0x02, 0x01, 0x00, 0x02, 0x05, 0x05, 0x00, 0x03, 0x07, 0x01, 0x01
        /*0010*/ 	.byte	0x02, 0x03, 0x00, 0x00, 0x02, 0x06, 0x01, 0x00, 0x04, 0x0b, 0x08, 0x00, 0x09, 0x00, 0x00, 0x00
        /*0020*/ 	.byte	0x00, 0x00, 0x00, 0x00


//--------------------- .nv.info._Z9PrintTestv    --------------------------
	.section	.nv.info._Z9PrintTestv,"",@"SHT_CUDA_INFO"
	.sectionflags	@""
	.align	4


	//----- nvinfo : EIATTR_CUDA_API_VERSION
	.align		4
        /*0000*/ 	.byte	0x04, 0x37
        /*0002*/ 	.short	(.L_8 - .L_7)
.L_7:
        /*0004*/ 	.word	0x00000082


	//----- nvinfo : EIATTR_SPARSE_MMA_MASK
	.align		4
.L_8:
        /*0008*/ 	.byte	0x03, 0x50
        /*000a*/ 	.short	0x0000


	//----- nvinfo : EIATTR_MAXREG_COUNT
	.align		4
        /*000c*/ 	.byte	0x03, 0x1b
        /*000e*/ 	.short	0x00ff


	//----- nvinfo : EIATTR_EXTERNS
	.align		4
        /*0010*/ 	.byte	0x04, 0x0f
        /*0012*/ 	.short	(.L_10 - .L_9)


	//   ....[0]....
	.align		4
.L_9:
        /*0014*/ 	.word	index@(vprintf)


	//----- nvinfo : EIATTR_MERCURY_ISA_VERSION
	.align		4
.L_10:
        /*0018*/ 	.byte	0x03, 0x5f
        /*001a*/ 	.short	0x0101


	//----- nvinfo : EIATTR_VRC_CTA_INIT_COUNT
	.align		4
        /*001c*/ 	.byte	0x02, 0x4a
	.zero		1
	.zero		1


	//----- nvinfo : EIATTR_SYSCALL_OFFSETS
	.align		4
        /*0020*/ 	.byte	0x04, 0x46
        /*0022*/ 	.short	(.L_12 - .L_11)


	//   ....[0]....
.L_11:
        /*0024*/ 	.word	0x00000110


	//----- nvinfo : EIATTR_EXIT_INSTR_OFFSETS
	.align		4
.L_12:
        /*0028*/ 	.byte	0x04, 0x1c
        /*002a*/ 	.short	(.L_14 - .L_13)


	//   ....[0]....
.L_13:
        /*002c*/ 	.word	0x00000120


	//----- nvinfo : EIATTR_SW_WAR
	.align		4
.L_14:
        /*0030*/ 	.byte	0x04, 0x36
        /*0032*/ 	.short	(.L_16 - .L_15)
.L_15:
        /*0034*/ 	.word	0x00000008
.L_16:


//--------------------- .nv.callgraph             --------------------------
	.section	.nv.callgraph,"",@"SHT_CUDA_CALLGRAPH"
	.align	4
	.sectionentsize	8
	.align		4
        /*0000*/ 	.word	0x00000000
	.align		4
        /*0004*/ 	.word	0xffffffff
	.align		4
        /*0008*/ 	.word	index@(_Z9PrintTestv)
	.align		4
        /*000c*/ 	.word	index@(vprintf)
	.align		4
        /*0010*/ 	.word	0x00000000
	.align		4
        /*0014*/ 	.word	0xfffffffe
	.align		4
        /*0018*/ 	.word	0x00000000
	.align		4
        /*001c*/ 	.word	0xfffffffd
	.align		4
        /*0020*/ 	.word	0x00000000
	.align		4
        /*0024*/ 	.word	0xfffffffc


//--------------------- .nv.constant4             --------------------------
	.section	.nv.constant4,"a",@progbits
	.align	8
	.align		8
.nv.constant4:
        /*0000*/ 	.dword	vprintf
	.align		8
        /*0008*/ 	.dword	$str


//--------------------- .text._Z9PrintTestv       --------------------------
	.section	.text._Z9PrintTestv,"ax",@progbits
	.align	128
        .global         _Z9PrintTestv
        .type           _Z9PrintTestv,@function
        .size           _Z9PrintTestv,(.L_x_2 - _Z9PrintTestv)
        .other          _Z9PrintTestv,@"STO_CUDA_ENTRY STV_DEFAULT"
_Z9PrintTestv:
.text._Z9PrintTestv:
[----:B------:R-:W0:Y:S01]  /*0000*/  LDC R1, c[0x0][0x37c] ;  /* 0x0000df00ff017b82 */ /* 0x000e220000000800 */
[----:B------:R-:W1:Y:S01]  /*0010*/  S2R R8, SR_TID.X ;  /* 0x0000000000087919 */ /* 0x000e620000002100 */
[----:B0-----:R-:W-:Y:S01]  /*0020*/  VIADD R1, R1, 0xfffffff0 ;  /* 0xfffffff001017836 */ /* 0x001fe20000000000 */
[----:B------:R-:W-:Y:S01]  /*0030*/  MOV R0, 0x0 ;  /* 0x0000000000007802 */ /* 0x000fe20000000f00 */
[----:B------:R-:W0:Y:S01]  /*0040*/  LDCU UR4, c[0x0][0x2f8] ;  /* 0x00005f00ff0477ac */ /* 0x000e220008000800 */
[----:B------:R-:W1:Y:S03]  /*0050*/  S2R R9, SR_CTAID.X ;  /* 0x0000000000097919 */ /* 0x000e660000002500 */
[----:B------:R2:W3:Y:S01]  /*0060*/  LDC.64 R2, c[0x4][R0] ;  /* 0x0100000000027b82 */ /* 0x0004e20000000a00 */
[----:B------:R-:W4:Y:S01]  /*0070*/  LDCU.64 UR6, c[0x4][0x8] ;  /* 0x01000100ff0677ac */ /* 0x000f220008000a00 */
[----:B------:R-:W1:Y:S01]  /*0080*/  S2R R10, SR_CTAID.Y ;  /* 0x00000000000a7919 */ /* 0x000e620000002600 */
[----:B------:R-:W5:Y:S01]  /*0090*/  LDCU UR5, c[0x0][0x2fc] ;  /* 0x00005f80ff0577ac */ /* 0x000f620008000800 */
[----:B------:R-:W1:Y:S01]  /*00a0*/  S2R R11, SR_CTAID.Z ;  /* 0x00000000000b7919 */ /* 0x000e620000002700 */
[----:B0-----:R-:W-:Y:S01]  /*00b0*/  IADD3 R6, P0, PT, R1, UR4, RZ ;  /* 0x0000000401067c10 */ /* 0x001fe2000ff1e0ff */
[----:B----4-:R-:W-:Y:S01]  /*00c0*/  IMAD.U32 R4, RZ, RZ, UR6 ;  /* 0x00000006ff047e24 */ /* 0x010fe2000f8e00ff */
[----:B------:R-:W-:-:S03]  /*00d0*/  MOV R5, UR7 ;  /* 0x0000000700057c02 */ /* 0x000fc60008000f00 */
[----:B-----5:R-:W-:Y:S01]  /*00e0*/  IMAD.X R7, RZ, RZ, UR5, P0 ;  /* 0x00000005ff077e24 */ /* 0x020fe200080e06ff */
[----:B-1----:R2:W-:Y:S07]  /*00f0*/  STL.128 [R1], R8 ;  /* 0x0000000801007387 */ /* 0x0025ee0000100c00 */
[----:B------:R-:W-:-:S07]  /*0100*/  LEPC R20, `(.L_x_0) ;  /* 0x000000001014794e */ /* 0x000fce0000000000 */
[----:B--23--:R-:W-:Y:S05]  /*0110*/  CALL.ABS.NOINC R2 ;  /* 0x0000000002007343 */ /* 0x00cfea0003c00000 */
.L_x_0:
[----:B------:R-:W-:Y:S05]  /*0120*/  EXIT ;  /* 0x000000000000794d */ /* 0x000fea0003800000 */
.L_x_1:
[----:B------:R-:W-:-:S00]  /*0130*/  BRA `(.L_x_1) ;  /* 0xfffffffc00fc7947 */ /* 0x000fc0000383ffff */
[----:B------:R-:W-:-:S00]  /*0140*/  NOP ;  /* 0x0000000000007918 */ /* 0x000fc00000000000 */
        /* <DEDUP_REMOVED lines=11> */
.L_x_2:


//--------------------- .nv.global.init           --------------------------
	.section	.nv.global.init,"aw",@progbits
.nv.global.init:
	.type		$str,@object
	.size		$str,(.L_0 - $str)
$str:
        /*0000*/ 	.byte	0x54, 0x68, 0x72, 0x65, 0x61, 0x64, 0x20, 0x25, 0x33, 0x64, 0x2c, 0x20, 0x20, 0x25, 0x64, 0x2c
        /*0010*/ 	.byte	0x25, 0x64, 0x2c, 0x25, 0x64, 0x0a, 0x00
.L_0:


//--------------------- .nv.shared.reserved.0     --------------------------
	.section	.nv.shared.reserved.0,"aw",@nobits
	.weak		__nv_reservedSMEM_offset_0_alias
	.size		__nv_reservedSMEM_offset_0_alias, 0, 64
	.other		__nv_reservedSMEM_offset_0_alias,@"STO_CUDA_RESERVED_SHARED STV_DEFAULT"
__nv_reservedSMEM_offset_0_alias:
	.zero		0
	.zero		64


//--------------------- .nv.constant0._Z9PrintTestv --------------------------
	.section	.nv.constant0._Z9PrintTestv,"a",@progbits
	.sectionflags	@""
	.align	4
.nv.constant0._Z9PrintTestv:
	.zero		896


//--------------------- SYMBOLS --------------------------

	.type		.nv.reservedSmem.offset0,@object
	.size		.nv.reservedSmem.offset0,0x4
	.type		vprintf,@function
